//
// Generated by NVIDIA NVVM Compiler
//
// Compiler Build ID: CL-36424714
// Cuda compilation tools, release 13.0, V13.0.88
// Based on NVVM 20.0.0
//

.version 9.0
.target sm_100
.address_size 64

	// .globl	_Z17gpuMultiplicationPfS_S_iii
.extern .func __assertfail
(
	.param .b64 __assertfail_param_0,
	.param .b64 __assertfail_param_1,
	.param .b32 __assertfail_param_2,
	.param .b64 __assertfail_param_3,
	.param .b64 __assertfail_param_4
)
;
.global .align 1 .b8 __unnamed_1[70] = {118, 111, 105, 100, 32, 116, 105, 108, 101, 100, 103, 112, 117, 77, 117, 108, 116, 105, 112, 108, 105, 99, 97, 116, 105, 111, 110, 40, 102, 108, 111, 97, 116, 32, 42, 44, 32, 102, 108, 111, 97, 116, 32, 42, 44, 32, 102, 108, 111, 97, 116, 32, 42, 44, 32, 105, 110, 116, 44, 32, 105, 110, 116, 44, 32, 105, 110, 116, 41};
// _ZZ22tiledgpuMultiplicationPfS_S_iiiE4sh_A has been demoted
// _ZZ22tiledgpuMultiplicationPfS_S_iiiE4sh_B has been demoted
.global .align 1 .b8 $str[53] = {98, 108, 111, 99, 107, 68, 105, 109, 46, 120, 32, 61, 61, 32, 84, 73, 76, 69, 95, 87, 73, 68, 84, 72, 32, 38, 38, 32, 98, 108, 111, 99, 107, 68, 105, 109, 46, 121, 32, 61, 61, 32, 84, 73, 76, 69, 95, 87, 73, 68, 84, 72};
.global .align 1 .b8 $str$1[27] = {47, 116, 109, 112, 47, 115, 97, 115, 115, 95, 99, 117, 95, 55, 118, 106, 110, 122, 56, 109, 98, 47, 107, 46, 99, 117};

.visible .entry _Z17gpuMultiplicationPfS_S_iii(
	.param .u64 .ptr .align 1 _Z17gpuMultiplicationPfS_S_iii_param_0,
	.param .u64 .ptr .align 1 _Z17gpuMultiplicationPfS_S_iii_param_1,
	.param .u64 .ptr .align 1 _Z17gpuMultiplicationPfS_S_iii_param_2,
	.param .u32 _Z17gpuMultiplicationPfS_S_iii_param_3,
	.param .u32 _Z17gpuMultiplicationPfS_S_iii_param_4,
	.param .u32 _Z17gpuMultiplicationPfS_S_iii_param_5
)
{
	.reg .pred 	%p<13>;
	.reg .b32 	%r<46>;
	.reg .b32 	%f<68>;
	.reg .b64 	%rd<40>;

	ld.param.u64 	%rd5, [_Z17gpuMultiplicationPfS_S_iii_param_0];
	ld.param.u64 	%rd6, [_Z17gpuMultiplicationPfS_S_iii_param_1];
	ld.param.u64 	%rd4, [_Z17gpuMultiplicationPfS_S_iii_param_2];
	ld.param.u32 	%r22, [_Z17gpuMultiplicationPfS_S_iii_param_3];
	ld.param.u32 	%r20, [_Z17gpuMultiplicationPfS_S_iii_param_4];
	ld.param.u32 	%r23, [_Z17gpuMultiplicationPfS_S_iii_param_5];
	cvta.to.global.u64 	%rd1, %rd6;
	cvta.to.global.u64 	%rd2, %rd5;
	mov.u32 	%r24, %ctaid.x;
	mov.u32 	%r25, %ntid.x;
	mov.u32 	%r26, %tid.x;
	mad.lo.s32 	%r1, %r24, %r25, %r26;
	mov.u32 	%r27, %ctaid.y;
	mov.u32 	%r28, %ntid.y;
	mov.u32 	%r29, %tid.y;
	mad.lo.s32 	%r30, %r27, %r28, %r29;
	setp.ge.s32 	%p1, %r1, %r22;
	setp.ge.s32 	%p2, %r30, %r23;
	or.pred  	%p3, %p1, %p2;
	@%p3 bra 	$L__BB0_14;
	setp.lt.s32 	%p4, %r20, 1;
	mov.f32 	%f67, 0f00000000;
	@%p4 bra 	$L__BB0_13;
	mul.lo.s32 	%r3, %r20, %r1;
	and.b32  	%r4, %r20, 7;
	setp.lt.u32 	%p5, %r20, 8;
	mov.f32 	%f67, 0f00000000;
	mov.b32 	%r44, 0;
	@%p5 bra 	$L__BB0_5;
	and.b32  	%r44, %r20, 2147483640;
	neg.s32 	%r42, %r44;
	shl.b32 	%r7, %r23, 3;
	add.s64 	%rd3, %rd2, 16;
	mov.f32 	%f67, 0f00000000;
	mul.wide.s32 	%rd11, %r23, 4;
	mov.u32 	%r40, %r3;
	mov.u32 	%r41, %r30;
$L__BB0_4:
	.pragma "nounroll";
	mul.wide.s32 	%rd7, %r40, 4;
	add.s64 	%rd8, %rd3, %rd7;
	ld.global.f32 	%f17, [%rd8+-16];
	mul.wide.s32 	%rd9, %r41, 4;
	add.s64 	%rd10, %rd1, %rd9;
	ld.global.f32 	%f18, [%rd10];
	fma.rn.f32 	%f19, %f17, %f18, %f67;
	ld.global.f32 	%f20, [%rd8+-12];
	add.s64 	%rd12, %rd10, %rd11;
	ld.global.f32 	%f21, [%rd12];
	fma.rn.f32 	%f22, %f20, %f21, %f19;
	ld.global.f32 	%f23, [%rd8+-8];
	add.s64 	%rd13, %rd12, %rd11;
	ld.global.f32 	%f24, [%rd13];
	fma.rn.f32 	%f25, %f23, %f24, %f22;
	ld.global.f32 	%f26, [%rd8+-4];
	add.s64 	%rd14, %rd13, %rd11;
	ld.global.f32 	%f27, [%rd14];
	fma.rn.f32 	%f28, %f26, %f27, %f25;
	ld.global.f32 	%f29, [%rd8];
	add.s64 	%rd15, %rd14, %rd11;
	ld.global.f32 	%f30, [%rd15];
	fma.rn.f32 	%f31, %f29, %f30, %f28;
	ld.global.f32 	%f32, [%rd8+4];
	add.s64 	%rd16, %rd15, %rd11;
	ld.global.f32 	%f33, [%rd16];
	fma.rn.f32 	%f34, %f32, %f33, %f31;
	ld.global.f32 	%f35, [%rd8+8];
	add.s64 	%rd17, %rd16, %rd11;
	ld.global.f32 	%f36, [%rd17];
	fma.rn.f32 	%f37, %f35, %f36, %f34;
	ld.global.f32 	%f38, [%rd8+12];
	add.s64 	%rd18, %rd17, %rd11;
	ld.global.f32 	%f39, [%rd18];
	fma.rn.f32 	%f67, %f38, %f39, %f37;
	add.s32 	%r42, %r42, 8;
	add.s32 	%r41, %r41, %r7;
	add.s32 	%r40, %r40, 8;
	setp.ne.s32 	%p6, %r42, 0;
	@%p6 bra 	$L__BB0_4;
$L__BB0_5:
	setp.eq.s32 	%p7, %r4, 0;
	@%p7 bra 	$L__BB0_13;
	and.b32  	%r15, %r20, 3;
	setp.lt.u32 	%p8, %r4, 4;
	@%p8 bra 	$L__BB0_8;
	add.s32 	%r32, %r44, %r3;
	mul.wide.s32 	%rd19, %r32, 4;
	add.s64 	%rd20, %rd2, %rd19;
	ld.global.f32 	%f41, [%rd20];
	mad.lo.s32 	%r33, %r44, %r23, %r30;
	mul.wide.s32 	%rd21, %r33, 4;
	add.s64 	%rd22, %rd1, %rd21;
	ld.global.f32 	%f42, [%rd22];
	fma.rn.f32 	%f43, %f41, %f42, %f67;
	ld.global.f32 	%f44, [%rd20+4];
	mul.wide.s32 	%rd23, %r23, 4;
	add.s64 	%rd24, %rd22, %rd23;
	ld.global.f32 	%f45, [%rd24];
	fma.rn.f32 	%f46, %f44, %f45, %f43;
	ld.global.f32 	%f47, [%rd20+8];
	add.s64 	%rd25, %rd24, %rd23;
	ld.global.f32 	%f48, [%rd25];
	fma.rn.f32 	%f49, %f47, %f48, %f46;
	ld.global.f32 	%f50, [%rd20+12];
	add.s64 	%rd26, %rd25, %rd23;
	ld.global.f32 	%f51, [%rd26];
	fma.rn.f32 	%f67, %f50, %f51, %f49;
	add.s32 	%r44, %r44, 4;
$L__BB0_8:
	setp.eq.s32 	%p9, %r15, 0;
	@%p9 bra 	$L__BB0_13;
	setp.eq.s32 	%p10, %r15, 1;
	@%p10 bra 	$L__BB0_11;
	add.s32 	%r34, %r44, %r3;
	mul.wide.s32 	%rd27, %r34, 4;
	add.s64 	%rd28, %rd2, %rd27;
	ld.global.f32 	%f53, [%rd28];
	mad.lo.s32 	%r35, %r44, %r23, %r30;
	mul.wide.s32 	%rd29, %r35, 4;
	add.s64 	%rd30, %rd1, %rd29;
	ld.global.f32 	%f54, [%rd30];
	fma.rn.f32 	%f55, %f53, %f54, %f67;
	ld.global.f32 	%f56, [%rd28+4];
	mul.wide.s32 	%rd31, %r23, 4;
	add.s64 	%rd32, %rd30, %rd31;
	ld.global.f32 	%f57, [%rd32];
	fma.rn.f32 	%f67, %f56, %f57, %f55;
	add.s32 	%r44, %r44, 2;
$L__BB0_11:
	and.b32  	%r36, %r20, 1;
	setp.eq.b32 	%p11, %r36, 1;
	not.pred 	%p12, %p11;
	@%p12 bra 	$L__BB0_13;
	add.s32 	%r37, %r44, %r3;
	mul.wide.s32 	%rd33, %r37, 4;
	add.s64 	%rd34, %rd2, %rd33;
	ld.global.f32 	%f58, [%rd34];
	mad.lo.s32 	%r38, %r44, %r23, %r30;
	mul.wide.s32 	%rd35, %r38, 4;
	add.s64 	%rd36, %rd1, %rd35;
	ld.global.f32 	%f59, [%rd36];
	fma.rn.f32 	%f67, %f58, %f59, %f67;
$L__BB0_13:
	mad.lo.s32 	%r39, %r23, %r1, %r30;
	cvta.to.global.u64 	%rd37, %rd4;
	mul.wide.s32 	%rd38, %r39, 4;
	add.s64 	%rd39, %rd37, %rd38;
	st.global.f32 	[%rd39], %f67;
$L__BB0_14:
	ret;

}
	// .globl	_Z22tiledgpuMultiplicationPfS_S_iii
.visible .entry _Z22tiledgpuMultiplicationPfS_S_iii(
	.param .u64 .ptr .align 1 _Z22tiledgpuMultiplicationPfS_S_iii_param_0,
	.param .u64 .ptr .align 1 _Z22tiledgpuMultiplicationPfS_S_iii_param_1,
	.param .u64 .ptr .align 1 _Z22tiledgpuMultiplicationPfS_S_iii_param_2,
	.param .u32 _Z22tiledgpuMultiplicationPfS_S_iii_param_3,
	.param .u32 _Z22tiledgpuMultiplicationPfS_S_iii_param_4,
	.param .u32 _Z22tiledgpuMultiplicationPfS_S_iii_param_5
)
{
	.reg .pred 	%p<15>;
	.reg .b32 	%r<45>;
	.reg .b32 	%f<111>;
	.reg .b64 	%rd<19>;
	// demoted variable
	.shared .align 4 .b8 _ZZ22tiledgpuMultiplicationPfS_S_iiiE4sh_A[4096];
	// demoted variable
	.shared .align 4 .b8 _ZZ22tiledgpuMultiplicationPfS_S_iiiE4sh_B[4096];
	ld.param.u64 	%rd4, [_Z22tiledgpuMultiplicationPfS_S_iii_param_0];
	ld.param.u64 	%rd5, [_Z22tiledgpuMultiplicationPfS_S_iii_param_1];
	ld.param.u64 	%rd6, [_Z22tiledgpuMultiplicationPfS_S_iii_param_2];
	ld.param.u32 	%r24, [_Z22tiledgpuMultiplicationPfS_S_iii_param_3];
	ld.param.u32 	%r25, [_Z22tiledgpuMultiplicationPfS_S_iii_param_4];
	ld.param.u32 	%r26, [_Z22tiledgpuMultiplicationPfS_S_iii_param_5];
	mov.u32 	%r27, %ntid.x;
	setp.eq.s32 	%p1, %r27, 32;
	mov.u32 	%r28, %ntid.y;
	setp.eq.s32 	%p2, %r28, 32;
	and.pred  	%p3, %p1, %p2;
	@%p3 bra 	$L__BB1_2;
	mov.u64 	%rd7, $str;
	cvta.global.u64 	%rd8, %rd7;
	mov.u64 	%rd9, $str$1;
	cvta.global.u64 	%rd10, %rd9;
	mov.u64 	%rd11, __unnamed_1;
	cvta.global.u64 	%rd12, %rd11;
	{ // callseq 0, 0
	.param .b64 param0;
	st.param.b64 	[param0], %rd8;
	.param .b64 param1;
	st.param.b64 	[param1], %rd10;
	.param .b32 param2;
	st.param.b32 	[param2], 69;
	.param .b64 param3;
	st.param.b64 	[param3], %rd12;
	.param .b64 param4;
	st.param.b64 	[param4], 1;
	call.uni 
	__assertfail, 
	(
	param0, 
	param1, 
	param2, 
	param3, 
	param4
	);
	} // callseq 0
$L__BB1_2:
	mov.u32 	%r29, %ctaid.x;
	mov.u32 	%r30, %ctaid.y;
	mov.u32 	%r40, %tid.x;
	mov.u32 	%r42, %tid.y;
	shl.b32 	%r31, %r30, 5;
	add.s32 	%r3, %r31, %r42;
	shl.b32 	%r4, %r29, 5;
	add.s32 	%r5, %r4, %r40;
	setp.lt.s32 	%p4, %r25, 1;
	mov.f32 	%f110, 0f00000000;
	@%p4 bra 	$L__BB1_9;
	add.s32 	%r32, %r25, 31;
	shr.u32 	%r33, %r32, 5;
	shl.b32 	%r34, %r42, 7;
	mov.u32 	%r35, _ZZ22tiledgpuMultiplicationPfS_S_iiiE4sh_A;
	add.s32 	%r6, %r35, %r34;
	shl.b32 	%r36, %r40, 2;
	add.s32 	%r7, %r6, %r36;
	mov.u32 	%r37, _ZZ22tiledgpuMultiplicationPfS_S_iiiE4sh_B;
	add.s32 	%r9, %r37, %r36;
	add.s32 	%r8, %r9, %r34;
	neg.s32 	%r44, %r33;
	mad.lo.s32 	%r38, %r42, %r26, %r40;
	add.s32 	%r43, %r38, %r4;
	shl.b32 	%r12, %r26, 5;
	mad.lo.s32 	%r41, %r25, %r3, %r40;
	cvta.to.global.u64 	%rd1, %rd4;
	cvta.to.global.u64 	%rd2, %rd5;
	mov.f32 	%f110, 0f00000000;
$L__BB1_4:
	setp.ge.s32 	%p5, %r3, %r24;
	mul.wide.s32 	%rd13, %r41, 4;
	add.s64 	%rd3, %rd1, %rd13;
	setp.ge.s32 	%p6, %r40, %r25;
	mov.f32 	%f108, 0f00000000;
	or.pred  	%p7, %p5, %p6;
	@%p7 bra 	$L__BB1_6;
	ld.global.f32 	%f108, [%rd3];
$L__BB1_6:
	setp.ge.s32 	%p8, %r5, %r26;
	st.shared.f32 	[%r7], %f108;
	setp.ge.s32 	%p9, %r42, %r25;
	mov.f32 	%f109, 0f00000000;
	or.pred  	%p10, %p8, %p9;
	@%p10 bra 	$L__BB1_8;
	mul.wide.s32 	%rd14, %r43, 4;
	add.s64 	%rd15, %rd2, %rd14;
	ld.global.f32 	%f109, [%rd15];
$L__BB1_8:
	st.shared.f32 	[%r8], %f109;
	bar.sync 	0;
	ld.shared.f32 	%f12, [%r6];
	ld.shared.f32 	%f13, [%r9];
	fma.rn.f32 	%f14, %f12, %f13, %f110;
	ld.shared.f32 	%f15, [%r6+4];
	ld.shared.f32 	%f16, [%r9+128];
	fma.rn.f32 	%f17, %f15, %f16, %f14;
	ld.shared.f32 	%f18, [%r6+8];
	ld.shared.f32 	%f19, [%r9+256];
	fma.rn.f32 	%f20, %f18, %f19, %f17;
	ld.shared.f32 	%f21, [%r6+12];
	ld.shared.f32 	%f22, [%r9+384];
	fma.rn.f32 	%f23, %f21, %f22, %f20;
	ld.shared.f32 	%f24, [%r6+16];
	ld.shared.f32 	%f25, [%r9+512];
	fma.rn.f32 	%f26, %f24, %f25, %f23;
	ld.shared.f32 	%f27, [%r6+20];
	ld.shared.f32 	%f28, [%r9+640];
	fma.rn.f32 	%f29, %f27, %f28, %f26;
	ld.shared.f32 	%f30, [%r6+24];
	ld.shared.f32 	%f31, [%r9+768];
	fma.rn.f32 	%f32, %f30, %f31, %f29;
	ld.shared.f32 	%f33, [%r6+28];
	ld.shared.f32 	%f34, [%r9+896];
	fma.rn.f32 	%f35, %f33, %f34, %f32;
	ld.shared.f32 	%f36, [%r6+32];
	ld.shared.f32 	%f37, [%r9+1024];
	fma.rn.f32 	%f38, %f36, %f37, %f35;
	ld.shared.f32 	%f39, [%r6+36];
	ld.shared.f32 	%f40, [%r9+1152];
	fma.rn.f32 	%f41, %f39, %f40, %f38;
	ld.shared.f32 	%f42, [%r6+40];
	ld.shared.f32 	%f43, [%r9+1280];
	fma.rn.f32 	%f44, %f42, %f43, %f41;
	ld.shared.f32 	%f45, [%r6+44];
	ld.shared.f32 	%f46, [%r9+1408];
	fma.rn.f32 	%f47, %f45, %f46, %f44;
	ld.shared.f32 	%f48, [%r6+48];
	ld.shared.f32 	%f49, [%r9+1536];
	fma.rn.f32 	%f50, %f48, %f49, %f47;
	ld.shared.f32 	%f51, [%r6+52];
	ld.shared.f32 	%f52, [%r9+1664];
	fma.rn.f32 	%f53, %f51, %f52, %f50;
	ld.shared.f32 	%f54, [%r6+56];
	ld.shared.f32 	%f55, [%r9+1792];
	fma.rn.f32 	%f56, %f54, %f55, %f53;
	ld.shared.f32 	%f57, [%r6+60];
	ld.shared.f32 	%f58, [%r9+1920];
	fma.rn.f32 	%f59, %f57, %f58, %f56;
	ld.shared.f32 	%f60, [%r6+64];
	ld.shared.f32 	%f61, [%r9+2048];
	fma.rn.f32 	%f62, %f60, %f61, %f59;
	ld.shared.f32 	%f63, [%r6+68];
	ld.shared.f32 	%f64, [%r9+2176];
	fma.rn.f32 	%f65, %f63, %f64, %f62;
	ld.shared.f32 	%f66, [%r6+72];
	ld.shared.f32 	%f67, [%r9+2304];
	fma.rn.f32 	%f68, %f66, %f67, %f65;
	ld.shared.f32 	%f69, [%r6+76];
	ld.shared.f32 	%f70, [%r9+2432];
	fma.rn.f32 	%f71, %f69, %f70, %f68;
	ld.shared.f32 	%f72, [%r6+80];
	ld.shared.f32 	%f73, [%r9+2560];
	fma.rn.f32 	%f74, %f72, %f73, %f71;
	ld.shared.f32 	%f75, [%r6+84];
	ld.shared.f32 	%f76, [%r9+2688];
	fma.rn.f32 	%f77, %f75, %f76, %f74;
	ld.shared.f32 	%f78, [%r6+88];
	ld.shared.f32 	%f79, [%r9+2816];
	fma.rn.f32 	%f80, %f78, %f79, %f77;
	ld.shared.f32 	%f81, [%r6+92];
	ld.shared.f32 	%f82, [%r9+2944];
	fma.rn.f32 	%f83, %f81, %f82, %f80;
	ld.shared.f32 	%f84, [%r6+96];
	ld.shared.f32 	%f85, [%r9+3072];
	fma.rn.f32 	%f86, %f84, %f85, %f83;
	ld.shared.f32 	%f87, [%r6+100];
	ld.shared.f32 	%f88, [%r9+3200];
	fma.rn.f32 	%f89, %f87, %f88, %f86;
	ld.shared.f32 	%f90, [%r6+104];
	ld.shared.f32 	%f91, [%r9+3328];
	fma.rn.f32 	%f92, %f90, %f91, %f89;
	ld.shared.f32 	%f93, [%r6+108];
	ld.shared.f32 	%f94, [%r9+3456];
	fma.rn.f32 	%f95, %f93, %f94, %f92;
	ld.shared.f32 	%f96, [%r6+112];
	ld.shared.f32 	%f97, [%r9+3584];
	fma.rn.f32 	%f98, %f96, %f97, %f95;
	ld.shared.f32 	%f99, [%r6+116];
	ld.shared.f32 	%f100, [%r9+3712];
	fma.rn.f32 	%f101, %f99, %f100, %f98;
	ld.shared.f32 	%f102, [%r6+120];
	ld.shared.f32 	%f103, [%r9+3840];
	fma.rn.f32 	%f104, %f102, %f103, %f101;
	ld.shared.f32 	%f105, [%r6+124];
	ld.shared.f32 	%f106, [%r9+3968];
	fma.rn.f32 	%f110, %f105, %f106, %f104;
	bar.sync 	0;
	add.s32 	%r44, %r44, 1;
	setp.ne.s32 	%p11, %r44, 0;
	add.s32 	%r43, %r43, %r12;
	add.s32 	%r42, %r42, 32;
	add.s32 	%r41, %r41, 32;
	add.s32 	%r40, %r40, 32;
	@%p11 bra 	$L__BB1_4;
$L__BB1_9:
	setp.ge.s32 	%p12, %r3, %r24;
	setp.ge.s32 	%p13, %r5, %r26;
	or.pred  	%p14, %p12, %p13;
	@%p14 bra 	$L__BB1_11;
	mad.lo.s32 	%r39, %r26, %r3, %r5;
	cvta.to.global.u64 	%rd16, %rd6;
	mul.wide.u32 	%rd17, %r39, 4;
	add.s64 	%rd18, %rd16, %rd17;
	st.global.f32 	[%rd18], %f110;
$L__BB1_11:
	ret;

}


// ===== COMPILED SASS (sm_100) =====

	.target	sm_100

	.elftype	@"ET_EXEC"


//--------------------- .note.nv.tkinfo           --------------------------
	.section	.note.nv.tkinfo,"",@"SHT_NOTE"
	.sectionflags	@"SHF_NOTE_NV_TKINFO"
	.tkinfo
        /*0018*/ 	.word	0x00000002
        /*0030*/ 	.string	""
        /*0030*/ 	.string	"ptxas"
        /*0030*/ 	.string	"Cuda compilation tools, release 13.0, V13.0.88"
        /*0030*/ 	.string	"Build cuda_13.0.r13.0/compiler.36424714_0"
        /*0030*/ 	.string	"-arch sm_100 -m 64 "



//--------------------- .note.nv.cuinfo           --------------------------
	.section	.note.nv.cuinfo,"",@"SHT_NOTE"
	.sectionflags	@"SHF_NOTE_NV_CUINFO"
        /*0018*/ 	.short	0x0002
        /*001a*/ 	.short	0x0064
        /*001c*/ 	.short	0x0082
	.zero		2


//--------------------- .nv.info                  --------------------------
	.section	.nv.info,"",@"SHT_CUDA_INFO"
	.align	4


	//----- nvinfo : EIATTR_REGCOUNT
	.align		4
        /*0000*/ 	.byte	0x04, 0x2f
        /*0002*/ 	.short	(.L_4 - .L_3)
	.align		4
.L_3:
        /*0004*/ 	.word	index@(_Z17gpuMultiplicationPfS_S_iii)
        /*0008*/ 	.word	0x00000020


	//----- nvinfo : EIATTR_FRAME_SIZE
	.align		4
.L_4:
        /*000c*/ 	.byte	0x04, 0x11
        /*000e*/ 	.short	(.L_6 - .L_5)
	.align		4
.L_5:
        /*0010*/ 	.word	index@(_Z17gpuMultiplicationPfS_S_iii)
        /*0014*/ 	.word	0x00000000


	//----- nvinfo : EIATTR_REGCOUNT
	.align		4
.L_6:
        /*0018*/ 	.byte	0x04, 0x2f
        /*001a*/ 	.short	(.L_8 - .L_7)
	.align		4
.L_7:
        /*001c*/ 	.word	index@(_Z22tiledgpuMultiplicationPfS_S_iii)
        /*0020*/ 	.word	0x00000020


	//----- nvinfo : EIATTR_FRAME_SIZE
	.align		4
.L_8:
        /*0024*/ 	.byte	0x04, 0x11
        /*0026*/ 	.short	(.L_10 - .L_9)
	.align		4
.L_9:
        /*0028*/ 	.word	index@(_Z22tiledgpuMultiplicationPfS_S_iii)
        /*002c*/ 	.word	0x00000000


	//----- nvinfo : EIATTR_MIN_STACK_SIZE
	.align		4
.L_10:
        /*0030*/ 	.byte	0x04, 0x12
        /*0032*/ 	.short	(.L_12 - .L_11)
	.align		4
.L_11:
        /*0034*/ 	.word	index@(_Z22tiledgpuMultiplicationPfS_S_iii)
        /*0038*/ 	.word	0x00000000


	//----- nvinfo : EIATTR_MIN_STACK_SIZE
	.align		4
.L_12:
        /*003c*/ 	.byte	0x04, 0x12
        /*003e*/ 	.short	(.L_14 - .L_13)
	.align		4
.L_13:
        /*0040*/ 	.word	index@(_Z17gpuMultiplicationPfS_S_iii)
        /*0044*/ 	.word	0x00000000
.L_14:


//--------------------- .nv.compat                --------------------------
	.section	.nv.compat,"",@"SHT_CUDA_COMPAT_INFO"
	.align	4
        /*0000*/ 	.byte	0x02, 0x09, 0x00, 0x00, 0x02, 0x02, 0x01, 0x00, 0x02, 0x05, 0x05, 0x00, 0x03, 0x07, 0x01, 0x01
        /*0010*/ 	.byte	0x02, 0x03, 0x00, 0x00, 0x02, 0x06, 0x01, 0x00, 0x04, 0x0b, 0x08, 0x00, 0x09, 0x00, 0x00, 0x00
        /*0020*/ 	.byte	0x00, 0x00, 0x00, 0x00


//--------------------- .nv.info._Z22tiledgpuMultiplicationPfS_S_iii --------------------------
	.section	.nv.info._Z22tiledgpuMultiplicationPfS_S_iii,"",@"SHT_CUDA_INFO"
	.sectionflags	@""
	.align	4


	//----- nvinfo : EIATTR_CUDA_API_VERSION
	.align		4
        /*0000*/ 	.byte	0x04, 0x37
        /*0002*/ 	.short	(.L_16 - .L_15)
.L_15:
        /*0004*/ 	.word	0x00000082


	//----- nvinfo : EIATTR_KPARAM_INFO
	.align		4
.L_16:
        /*0008*/ 	.byte	0x04, 0x17
        /*000a*/ 	.short	(.L_18 - .L_17)
.L_17:
        /*000c*/ 	.word	0x00000000
        /*0010*/ 	.short	0x0005
        /*0012*/ 	.short	0x0020
        /*0014*/ 	.byte	0x00, 0xf0, 0x11, 0x00


	//----- nvinfo : EIATTR_KPARAM_INFO
	.align		4
.L_18:
        /*0018*/ 	.byte	0x04, 0x17
        /*001a*/ 	.short	(.L_20 - .L_19)
.L_19:
        /*001c*/ 	.word	0x00000000
        /*0020*/ 	.short	0x0004
        /*0022*/ 	.short	0x001c
        /*0024*/ 	.byte	0x00, 0xf0, 0x11, 0x00


	//----- nvinfo : EIATTR_KPARAM_INFO
	.align		4
.L_20:
        /*0028*/ 	.byte	0x04, 0x17
        /*002a*/ 	.short	(.L_22 - .L_21)
.L_21:
        /*002c*/ 	.word	0x00000000
        /*0030*/ 	.short	0x0003
        /*0032*/ 	.short	0x0018
        /*0034*/ 	.byte	0x00, 0xf0, 0x11, 0x00


	//----- nvinfo : EIATTR_KPARAM_INFO
	.align		4
.L_22:
        /*0038*/ 	.byte	0x04, 0x17
        /*003a*/ 	.short	(.L_24 - .L_23)
.L_23:
        /*003c*/ 	.word	0x00000000
        /*0040*/ 	.short	0x0002
        /*0042*/ 	.short	0x0010
        /*0044*/ 	.byte	0x00, 0xf5, 0x21, 0x00


	//----- nvinfo : EIATTR_KPARAM_INFO
	.align		4
.L_24:
        /*0048*/ 	.byte	0x04, 0x17
        /*004a*/ 	.short	(.L_26 - .L_25)
.L_25:
        /*004c*/ 	.word	0x00000000
        /*0050*/ 	.short	0x0001
        /*0052*/ 	.short	0x0008
        /*0054*/ 	.byte	0x00, 0xf5, 0x21, 0x00


	//----- nvinfo : EIATTR_KPARAM_INFO
	.align		4
.L_26:
        /*0058*/ 	.byte	0x04, 0x17
        /*005a*/ 	.short	(.L_28 - .L_27)
.L_27:
        /*005c*/ 	.word	0x00000000
        /*0060*/ 	.short	0x0000
        /*0062*/ 	.short	0x0000
        /*0064*/ 	.byte	0x00, 0xf5, 0x21, 0x00


	//----- nvinfo : EIATTR_SPARSE_MMA_MASK
	.align		4
.L_28:
        /*0068*/ 	.byte	0x03, 0x50
        /*006a*/ 	.short	0x0000


	//----- nvinfo : EIATTR_MAXREG_COUNT
	.align		4
        /*006c*/ 	.byte	0x03, 0x1b
        /*006e*/ 	.short	0x00ff


	//----- nvinfo : EIATTR_NUM_BARRIERS
	.align		4
        /*0070*/ 	.byte	0x02, 0x4c
        /*0072*/ 	.byte	0x01
	.zero		1


	//----- nvinfo : EIATTR_EXTERNS
	.align		4
        /*0074*/ 	.byte	0x04, 0x0f
        /*0076*/ 	.short	(.L_30 - .L_29)


	//   ....[0]....
	.align		4
.L_29:
        /*0078*/ 	.word	index@(__assertfail)


	//----- nvinfo : EIATTR_MERCURY_ISA_VERSION
	.align		4
.L_30:
        /*007c*/ 	.byte	0x03, 0x5f
        /*007e*/ 	.short	0x0101


	//----- nvinfo : EIATTR_VRC_CTA_INIT_COUNT
	.align		4
        /*0080*/ 	.byte	0x02, 0x4a
	.zero		1
	.zero		1


	//----- nvinfo : EIATTR_SYSCALL_OFFSETS
	.align		4
        /*0084*/ 	.byte	0x04, 0x46
        /*0086*/ 	.short	(.L_32 - .L_31)


	//   ....[0]....
.L_31:
        /*0088*/ 	.word	0x00000170


	//----- nvinfo : EIATTR_EXIT_INSTR_OFFSETS
	.align		4
.L_32:
        /*008c*/ 	.byte	0x04, 0x1c
        /*008e*/ 	.short	(.L_34 - .L_33)


	//   ....[0]....
.L_33:
        /*0090*/ 	.word	0x00000990


	//   ....[1]....
        /*0094*/ 	.word	0x000009e0


	//----- nvinfo : EIATTR_CRS_STACK_SIZE
	.align		4
.L_34:
        /*0098*/ 	.byte	0x04, 0x1e
        /*009a*/ 	.short	(.L_36 - .L_35)
.L_35:
        /*009c*/ 	.word	0x00000000


	//----- nvinfo : EIATTR_CBANK_PARAM_SIZE
	.align		4
.L_36:
        /*00a0*/ 	.byte	0x03, 0x19
        /*00a2*/ 	.short	0x0024


	//----- nvinfo : EIATTR_PARAM_CBANK
	.align		4
        /*00a4*/ 	.byte	0x04, 0x0a
        /*00a6*/ 	.short	(.L_38 - .L_37)
	.align		4
.L_37:
        /*00a8*/ 	.word	index@(.nv.constant0._Z22tiledgpuMultiplicationPfS_S_iii)
        /*00ac*/ 	.short	0x0380
        /*00ae*/ 	.short	0x0024


	//----- nvinfo : EIATTR_SW_WAR
	.align		4
.L_38:
        /*00b0*/ 	.byte	0x04, 0x36
        /*00b2*/ 	.short	(.L_40 - .L_39)
.L_39:
        /*00b4*/ 	.word	0x00000008
.L_40:


//--------------------- .nv.info._Z17gpuMultiplicationPfS_S_iii --------------------------
	.section	.nv.info._Z17gpuMultiplicationPfS_S_iii,"",@"SHT_CUDA_INFO"
	.sectionflags	@""
	.align	4


	//----- nvinfo : EIATTR_CUDA_API_VERSION
	.align		4
        /*0000*/ 	.byte	0x04, 0x37
        /*0002*/ 	.short	(.L_42 - .L_41)
.L_41:
        /*0004*/ 	.word	0x00000082


	//----- nvinfo : EIATTR_KPARAM_INFO
	.align		4
.L_42:
        /*0008*/ 	.byte	0x04, 0x17
        /*000a*/ 	.short	(.L_44 - .L_43)
.L_43:
        /*000c*/ 	.word	0x00000000
        /*0010*/ 	.short	0x0005
        /*0012*/ 	.short	0x0020
        /*0014*/ 	.byte	0x00, 0xf0, 0x11, 0x00


	//----- nvinfo : EIATTR_KPARAM_INFO
	.align		4
.L_44:
        /*0018*/ 	.byte	0x04, 0x17
        /*001a*/ 	.short	(.L_46 - .L_45)
.L_45:
        /*001c*/ 	.word	0x00000000
        /*0020*/ 	.short	0x0004
        /*0022*/ 	.short	0x001c
        /*0024*/ 	.byte	0x00, 0xf0, 0x11, 0x00


	//----- nvinfo : EIATTR_KPARAM_INFO
	.align		4
.L_46:
        /*0028*/ 	.byte	0x04, 0x17
        /*002a*/ 	.short	(.L_48 - .L_47)
.L_47:
        /*002c*/ 	.word	0x00000000
        /*0030*/ 	.short	0x0003
        /*0032*/ 	.short	0x0018
        /*0034*/ 	.byte	0x00, 0xf0, 0x11, 0x00


	//----- nvinfo : EIATTR_KPARAM_INFO
	.align		4
.L_48:
        /*0038*/ 	.byte	0x04, 0x17
        /*003a*/ 	.short	(.L_50 - .L_49)
.L_49:
        /*003c*/ 	.word	0x00000000
        /*0040*/ 	.short	0x0002
        /*0042*/ 	.short	0x0010
        /*0044*/ 	.byte	0x00, 0xf5, 0x21, 0x00


	//----- nvinfo : EIATTR_KPARAM_INFO
	.align		4
.L_50:
        /*0048*/ 	.byte	0x04, 0x17
        /*004a*/ 	.short	(.L_52 - .L_51)
.L_51:
        /*004c*/ 	.word	0x00000000
        /*0050*/ 	.short	0x0001
        /*0052*/ 	.short	0x0008
        /*0054*/ 	.byte	0x00, 0xf5, 0x21, 0x00


	//----- nvinfo : EIATTR_KPARAM_INFO
	.align		4
.L_52:
        /*0058*/ 	.byte	0x04, 0x17
        /*005a*/ 	.short	(.L_54 - .L_53)
.L_53:
        /*005c*/ 	.word	0x00000000
        /*0060*/ 	.short	0x0000
        /*0062*/ 	.short	0x0000
        /*0064*/ 	.byte	0x00, 0xf5, 0x21, 0x00


	//----- nvinfo : EIATTR_SPARSE_MMA_MASK
	.align		4
.L_54:
        /*0068*/ 	.byte	0x03, 0x50
        /*006a*/ 	.short	0x0000


	//----- nvinfo : EIATTR_MAXREG_COUNT
	.align		4
        /*006c*/ 	.byte	0x03, 0x1b
        /*006e*/ 	.short	0x00ff


	//----- nvinfo : EIATTR_MERCURY_ISA_VERSION
	.align		4
        /*0070*/ 	.byte	0x03, 0x5f
        /*0072*/ 	.short	0x0101


	//----- nvinfo : EIATTR_VRC_CTA_INIT_COUNT
	.align		4
        /*0074*/ 	.byte	0x02, 0x4a
	.zero		1
	.zero		1


	//----- nvinfo : EIATTR_EXIT_INSTR_OFFSETS
	.align		4
        /*0078*/ 	.byte	0x04, 0x1c
        /*007a*/ 	.short	(.L_56 - .L_55)


	//   ....[0]....
.L_55:
        /*007c*/ 	.word	0x000000d0


	//   ....[1]....
        /*0080*/ 	.word	0x00000850


	//----- nvinfo : EIATTR_CBANK_PARAM_SIZE
	.align		4
.L_56:
        /*0084*/ 	.byte	0x03, 0x19
        /*0086*/ 	.short	0x0024


	//----- nvinfo : EIATTR_PARAM_CBANK
	.align		4
        /*0088*/ 	.byte	0x04, 0x0a
        /*008a*/ 	.short	(.L_58 - .L_57)
	.align		4
.L_57:
        /*008c*/ 	.word	index@(.nv.constant0._Z17gpuMultiplicationPfS_S_iii)
        /*0090*/ 	.short	0x0380
        /*0092*/ 	.short	0x0024


	//----- nvinfo : EIATTR_SW_WAR
	.align		4
.L_58:
        /*0094*/ 	.byte	0x04, 0x36
        /*0096*/ 	.short	(.L_60 - .L_59)
.L_59:
        /*0098*/ 	.word	0x00000008
.L_60:


//--------------------- .nv.callgraph             --------------------------
	.section	.nv.callgraph,"",@"SHT_CUDA_CALLGRAPH"
	.align	4
	.sectionentsize	8
	.align		4
        /*0000*/ 	.word	0x00000000
	.align		4
        /*0004*/ 	.word	0xffffffff
	.align		4
        /*0008*/ 	.word	index@(_Z22tiledgpuMultiplicationPfS_S_iii)
	.align		4
        /*000c*/ 	.word	index@(__assertfail)
	.align		4
        /*0010*/ 	.word	0x00000000
	.align		4
        /*0014*/ 	.word	0xfffffffe
	.align		4
        /*0018*/ 	.word	0x00000000
	.align		4
        /*001c*/ 	.word	0xfffffffd
	.align		4
        /*0020*/ 	.word	0x00000000
	.align		4
        /*0024*/ 	.word	0xfffffffc


//--------------------- .nv.constant4             --------------------------
	.section	.nv.constant4,"a",@progbits
	.align	8
	.align		8
.nv.constant4:
        /*0000*/ 	.dword	__assertfail
	.align		8
        /*0008*/ 	.dword	__unnamed_1
	.align		8
        /*0010*/ 	.dword	$str
	.align		8
        /*0018*/ 	.dword	$str$1


//--------------------- .text._Z22tiledgpuMultiplicationPfS_S_iii --------------------------
	.section	.text._Z22tiledgpuMultiplicationPfS_S_iii,"ax",@progbits
	.align	128
        .global         _Z22tiledgpuMultiplicationPfS_S_iii
        .type           _Z22tiledgpuMultiplicationPfS_S_iii,@function
        .size           _Z22tiledgpuMultiplicationPfS_S_iii,(.L_x_9 - _Z22tiledgpuMultiplicationPfS_S_iii)
        .other          _Z22tiledgpuMultiplicationPfS_S_iii,@"STO_CUDA_ENTRY STV_DEFAULT"
_Z22tiledgpuMultiplicationPfS_S_iii:
.text._Z22tiledgpuMultiplicationPfS_S_iii:
[----:B------:R-:W0:Y:S08]  /*0000*/  LDC R1, c[0x0][0x37c] ;  /* 0x0000df00ff017b82 */ /* 0x000e300000000800 */
[----:B------:R-:W1:Y:S01]  /*0010*/  LDC R0, c[0x0][0x360] ;  /* 0x0000d800ff007b82 */ /* 0x000e620000000800 */
[----:B------:R-:W2:Y:S01]  /*0020*/  LDCU.64 UR36, c[0x0][0x358] ;  /* 0x00006b00ff2477ac */ /* 0x000ea20008000a00 */
[----:B------:R-:W3:Y:S06]  /*0030*/  LDCU.64 UR38, c[0x0][0x398] ;  /* 0x00007300ff2677ac */ /* 0x000eec0008000a00 */
[----:B------:R-:W4:Y:S01]  /*0040*/  LDC R2, c[0x0][0x364] ;  /* 0x0000d900ff027b82 */ /* 0x000f220000000800 */
[----:B-1----:R-:W-:-:S02]  /*0050*/  ISETP.EQ.AND P1, PT, R0, 0x20, PT ;  /* 0x000000200000780c */ /* 0x002fc40003f22270 */
[----:B----4-:R-:W-:-:S13]  /*0060*/  ISETP.NE.AND P0, PT, R2, 0x20, PT ;  /* 0x000000200200780c */ /* 0x010fda0003f05270 */
[----:B0-23--:R-:W-:Y:S05]  /*0070*/  @!P0 BRA P1, `(.L_x_0) ;  /* 0x0000000000408947 */ /* 0x00dfea0000800000 */
[----:B------:R-:W-:Y:S01]  /*0080*/  MOV R0, 0x0 ;  /* 0x0000000000007802 */ /* 0x000fe20000000f00 */
[----:B------:R-:W0:Y:S01]  /*0090*/  LDCU.64 UR4, c[0x4][0x10] ;  /* 0x01000200ff0477ac */ /* 0x000e220008000a00 */
[----:B------:R-:W-:Y:S01]  /*00a0*/  HFMA2 R8, -RZ, RZ, 0, 4.112720489501953125e-06 ;  /* 0x00000045ff087431 */ /* 0x000fe200000001ff */
[----:B------:R-:W-:Y:S01]  /*00b0*/  MOV R12, 0x1 ;  /* 0x00000001000c7802 */ /* 0x000fe20000000f00 */
[----:B------:R1:W2:Y:S01]  /*00c0*/  LDC.64 R2, c[0x4][R0] ;  /* 0x0100000000027b82 */ /* 0x0002a20000000a00 */
[----:B------:R-:W3:Y:S01]  /*00d0*/  LDCU.64 UR6, c[0x4][0x18] ;  /* 0x01000300ff0677ac */ /* 0x000ee20008000a00 */
[----:B------:R-:W-:Y:S01]  /*00e0*/  HFMA2 R13, -RZ, RZ, 0, 0 ;  /* 0x00000000ff0d7431 */ /* 0x000fe200000001ff */
[----:B------:R-:W4:Y:S01]  /*00f0*/  LDCU.64 UR8, c[0x4][0x8] ;  /* 0x01000100ff0877ac */ /* 0x000f220008000a00 */
[----:B0-----:R-:W-:Y:S02]  /*0100*/  MOV R4, UR4 ;  /* 0x0000000400047c02 */ /* 0x001fe40008000f00 */
[----:B------:R-:W-:-:S02]  /*0110*/  MOV R5, UR5 ;  /* 0x0000000500057c02 */ /* 0x000fc40008000f00 */
[----:B---3--:R-:W-:Y:S02]  /*0120*/  MOV R6, UR6 ;  /* 0x0000000600067c02 */ /* 0x008fe40008000f00 */
[----:B------:R-:W-:Y:S02]  /*0130*/  MOV R7, UR7 ;  /* 0x0000000700077c02 */ /* 0x000fe40008000f00 */
[----:B----4-:R-:W-:Y:S02]  /*0140*/  MOV R10, UR8 ;  /* 0x00000008000a7c02 */ /* 0x010fe40008000f00 */
[----:B-1----:R-:W-:-:S07]  /*0150*/  MOV R11, UR9 ;  /* 0x00000009000b7c02 */ /* 0x002fce0008000f00 */
[----:B------:R-:W-:-:S07]  /*0160*/  LEPC R20, `(.L_x_0) ;  /* 0x000000001014794e */ /* 0x000fce0000000000 */
[----:B--2---:R-:W-:Y:S05]  /*0170*/  CALL.ABS.NOINC R2 ;  /* 0x0000000002007343 */ /* 0x004fea0003c00000 */
.L_x_0:
[----:B------:R-:W0:Y:S01]  /*0180*/  S2R R20, SR_CTAID.Y ;  /* 0x0000000000147919 */ /* 0x000e220000002600 */
[----:B------:R-:W1:Y:S01]  /*0190*/  LDCU UR8, c[0x0][0x39c] ;  /* 0x00007380ff0877ac */ /* 0x000e620008000800 */
[----:B------:R-:W-:Y:S01]  /*01a0*/  MOV R21, RZ ;  /* 0x000000ff00157202 */ /* 0x000fe20000000f00 */
[----:B------:R-:W0:Y:S01]  /*01b0*/  S2R R18, SR_TID.Y ;  /* 0x0000000000127919 */ /* 0x000e220000002200 */
[----:B------:R-:W2:Y:S01]  /*01c0*/  S2R R2, SR_CTAID.X ;  /* 0x0000000000027919 */ /* 0x000ea20000002500 */
[----:B------:R-:W2:Y:S01]  /*01d0*/  S2R R17, SR_TID.X ;  /* 0x0000000000117919 */ /* 0x000ea20000002100 */
[----:B-1----:R-:W-:Y:S01]  /*01e0*/  UISETP.GE.AND UP0, UPT, UR8, 0x1, UPT ;  /* 0x000000010800788c */ /* 0x002fe2000bf06270 */
[----:B0-----:R-:W-:Y:S02]  /*01f0*/  LEA R20, R20, R18, 0x5 ;  /* 0x0000001214147211 */ /* 0x001fe400078e28ff */
[----:B--2---:R-:W-:-:S06]  /*0200*/  LEA R19, R2, R17, 0x5 ;  /* 0x0000001102137211 */ /* 0x004fcc00078e28ff */
[----:B------:R-:W-:Y:S05]  /*0210*/  BRA.U !UP0, `(.L_x_1) ;  /* 0x0000000508cc7547 */ /* 0x000fea000b800000 */
[----:B------:R-:W0:Y:S01]  /*0220*/  S2UR UR7, SR_CgaCtaId ;  /* 0x00000000000779c3 */ /* 0x000e220000008800 */
[----:B------:R-:W1:Y:S01]  /*0230*/  LDCU UR9, c[0x0][0x3a0] ;  /* 0x00007400ff0977ac */ /* 0x000e620008000800 */
[----:B------:R-:W-:Y:S02]  /*0240*/  HFMA2 R21, -RZ, RZ, 0, 0 ;  /* 0x00000000ff157431 */ /* 0x000fe400000001ff */
[----:B------:R-:W-:Y:S01]  /*0250*/  IMAD R6, R20, UR8, R17 ;  /* 0x0000000814067c24 */ /* 0x000fe2000f8e0211 */
[----:B------:R-:W-:Y:S01]  /*0260*/  UMOV UR5, 0x400 ;  /* 0x0000040000057882 */ /* 0x000fe20000000000 */
[----:B------:R-:W-:Y:S02]  /*0270*/  UIADD3 UR4, UPT, UPT, UR8, 0x1f, URZ ;  /* 0x0000001f08047890 */ /* 0x000fe4000fffe0ff */
[----:B------:R-:W2:Y:S01]  /*0280*/  LDC R0, c[0x0][0x3a0] ;  /* 0x0000e800ff007b82 */ /* 0x000ea20000000800 */
[----:B------:R-:W-:Y:S02]  /*0290*/  UIADD3 UR6, UPT, UPT, UR5, 0x1000, URZ ;  /* 0x0000100005067890 */ /* 0x000fe4000fffe0ff */
[----:B------:R-:W-:-:S04]  /*02a0*/  USHF.R.U32.HI UR4, URZ, 0x5, UR4 ;  /* 0x00000005ff047899 */ /* 0x000fc80008011604 */
[----:B------:R-:W-:Y:S01]  /*02b0*/  UIADD3 UR4, UPT, UPT, -UR4, URZ, URZ ;  /* 0x000000ff04047290 */ /* 0x000fe2000fffe1ff */
[----:B------:R-:W3:Y:S01]  /*02c0*/  LDC.64 R22, c[0x0][0x380] ;  /* 0x0000e000ff167b82 */ /* 0x000ee20000000a00 */
[----:B-1----:R-:W-:-:S04]  /*02d0*/  IMAD R7, R18, UR9, R17 ;  /* 0x0000000912077c24 */ /* 0x002fc8000f8e0211 */
[----:B------:R-:W-:Y:S01]  /*02e0*/  MOV R16, UR4 ;  /* 0x0000000400107c02 */ /* 0x000fe20008000f00 */
[----:B0-----:R-:W-:Y:S01]  /*02f0*/  ULEA UR5, UR7, UR5, 0x18 ;  /* 0x0000000507057291 */ /* 0x001fe2000f8ec0ff */
[----:B------:R-:W-:Y:S01]  /*0300*/  LEA R7, R2, R7, 0x5 ;  /* 0x0000000702077211 */ /* 0x000fe200078e28ff */
[----:B------:R-:W-:-:S04]  /*0310*/  ULEA UR6, UR7, UR6, 0x18 ;  /* 0x0000000607067291 */ /* 0x000fc8000f8ec0ff */
[C---:B------:R-:W-:Y:S02]  /*0320*/  LEA R5, R18.reuse, UR5, 0x7 ;  /* 0x0000000512057c11 */ /* 0x040fe4000f8e38ff */
[C---:B------:R-:W-:Y:S02]  /*0330*/  LEA R3, R17.reuse, UR6, 0x2 ;  /* 0x0000000611037c11 */ /* 0x040fe4000f8e10ff */
[----:B------:R-:W-:Y:S02]  /*0340*/  LEA R4, R17, R5, 0x2 ;  /* 0x0000000511047211 */ /* 0x000fe400078e10ff */
[----:B------:R-:W-:-:S07]  /*0350*/  LEA R2, R18, R3, 0x7 ;  /* 0x0000000312027211 */ /* 0x000fce00078e38ff */
.L_x_2:
[----:B------:R-:W-:Y:S01]  /*0360*/  ISETP.GE.AND P0, PT, R18, UR39, PT ;  /* 0x0000002712007c0c */ /* 0x000fe2000bf06270 */
[----:B---3--:R-:W-:Y:S01]  /*0370*/  IMAD.WIDE R8, R6, 0x4, R22 ;  /* 0x0000000406087825 */ /* 0x008fe200078e0216 */
[----:B------:R-:W-:Y:S02]  /*0380*/  ISETP.GE.AND P1, PT, R17, UR39, PT ;  /* 0x0000002711007c0c */ /* 0x000fe4000bf26270 */
[----:B--2---:R-:W-:Y:S02]  /*0390*/  ISETP.GE.OR P0, PT, R19, R0, P0 ;  /* 0x000000001300720c */ /* 0x004fe40000706670 */
[----:B------:R-:W-:Y:S02]  /*03a0*/  ISETP.GE.OR P1, PT, R20, UR38, P1 ;  /* 0x0000002614007c0c */ /* 0x000fe40008f26670 */
[----:B------:R-:W-:Y:S02]  /*03b0*/  MOV R27, RZ ;  /* 0x000000ff001b7202 */ /* 0x000fe40000000f00 */
[----:B------:R-:W-:-:S07]  /*03c0*/  MOV R29, RZ ;  /* 0x000000ff001d7202 */ /* 0x000fce0000000f00 */
[----:B------:R-:W0:Y:S02]  /*03d0*/  @!P0 LDC.64 R10, c[0x0][0x388] ;  /* 0x0000e200ff0a8b82 */ /* 0x000e240000000a00 */
[----:B------:R-:W2:Y:S01]  /*03e0*/  @!P1 LDG.E R27, desc[UR36][R8.64] ;  /* 0x00000024081b9981 */ /* 0x000ea2000c1e1900 */
[----:B0-----:R-:W-:-:S05]  /*03f0*/  @!P0 IMAD.WIDE R10, R7, 0x4, R10 ;  /* 0x00000004070a8825 */ /* 0x001fca00078e020a */
[----:B------:R-:W3:Y:S01]  /*0400*/  @!P0 LDG.E R29, desc[UR36][R10.64] ;  /* 0x000000240a1d8981 */ /* 0x000ee2000c1e1900 */
[----:B------:R-:W-:Y:S05]  /*0410*/  WARPSYNC.ALL ;  /* 0x0000000000007948 */ /* 0x000fea0003800000 */
[----:B--2---:R-:W-:Y:S04]  /*0420*/  STS [R4], R27 ;  /* 0x0000001b04007388 */ /* 0x004fe80000000800 */
[----:B---3--:R-:W-:Y:S01]  /*0430*/  STS [R2], R29 ;  /* 0x0000001d02007388 */ /* 0x008fe20000000800 */
[----:B------:R-:W-:Y:S06]  /*0440*/  BAR.SYNC.DEFER_BLOCKING 0x0 ;  /* 0x0000000000007b1d */ /* 0x000fec0000010000 */
[----:B------:R-:W-:Y:S04]  /*0450*/  LDS R24, [R3] ;  /* 0x0000000003187984 */ /* 0x000fe80000000800 */
[----:B------:R-:W0:Y:S04]  /*0460*/  LDS.128 R12, [R5] ;  /* 0x00000000050c7984 */ /* 0x000e280000000c00 */
[----:B------:R-:W1:Y:S04]  /*0470*/  LDS R26, [R3+0x80] ;  /* 0x00008000031a7984 */ /* 0x000e680000000800 */
[----:B------:R-:W2:Y:S04]  /*0480*/  LDS R25, [R3+0x100] ;  /* 0x0001000003197984 */ /* 0x000ea80000000800 */
[----:B------:R-:W-:Y:S01]  /*0490*/  LDS.128 R8, [R5+0x10] ;  /* 0x0000100005087984 */ /* 0x000fe20000000c00 */
[----:B0-----:R-:W-:-:S03]  /*04a0*/  FFMA R12, R12, R24, R21 ;  /* 0x000000180c0c7223 */ /* 0x001fc60000000015 */
[----:B------:R-:W0:Y:S01]  /*04b0*/  LDS R21, [R3+0x180] ;  /* 0x0001800003157984 */ /* 0x000e220000000800 */
[----:B-1----:R-:W-:-:S03]  /*04c0*/  FFMA R26, R26, R13, R12 ;  /* 0x0000000d1a1a7223 */ /* 0x002fc6000000000c */
[----:B------:R-:W1:Y:S04]  /*04d0*/  LDS R13, [R3+0x200] ;  /* 0x00020000030d7984 */ /* 0x000e680000000800 */
[----:B------:R-:W3:Y:S01]  /*04e0*/  LDS R12, [R3+0x280] ;  /* 0x00028000030c7984 */ /* 0x000ee20000000800 */
[----:B--2---:R-:W-:-:S03]  /*04f0*/  FFMA R14, R25, R14, R26 ;  /* 0x0000000e190e7223 */ /* 0x004fc6000000001a */
[----:B------:R-:W-:Y:S01]  /*0500*/  LDS R25, [R3+0x380] ;  /* 0x0003800003197984 */ /* 0x000fe20000000800 */
[----:B0-----:R-:W-:-:S03]  /*0510*/  FFMA R15, R21, R15, R14 ;  /* 0x0000000f150f7223 */ /* 0x001fc6000000000e */
[----:B------:R-:W0:Y:S01]  /*0520*/  LDS R21, [R3+0x300] ;  /* 0x0003000003157984 */ /* 0x000e220000000800 */
[----:B-1----:R-:W-:-:S03]  /*0530*/  FFMA R13, R8, R13, R15 ;  /* 0x0000000d080d7223 */ /* 0x002fc6000000000f */
[----:B------:R-:W-:Y:S01]  /*0540*/  LDS R8, [R3+0x480] ;  /* 0x0004800003087984 */ /* 0x000fe20000000800 */
[----:B---3--:R-:W-:-:S03]  /*0550*/  FFMA R24, R12, R9, R13 ;  /* 0x000000090c187223 */ /* 0x008fc6000000000d */
[----:B------:R-:W-:Y:S04]  /*0560*/  LDS R9, [R3+0x400] ;  /* 0x0004000003097984 */ /* 0x000fe80000000800 */
[----:B------:R-:W1:Y:S01]  /*0570*/  LDS.128 R12, [R5+0x20] ;  /* 0x00002000050c7984 */ /* 0x000e620000000c00 */
[----:B0-----:R-:W-:-:S03]  /*0580*/  FFMA R10, R21, R10, R24 ;  /* 0x0000000a150a7223 */ /* 0x001fc60000000018 */
[----:B------:R-:W0:Y:S01]  /*0590*/  LDS R21, [R3+0x500] ;  /* 0x0005000003157984 */ /* 0x000e220000000800 */
[----:B------:R-:W-:-:S03]  /*05a0*/  FFMA R11, R25, R11, R10 ;  /* 0x0000000b190b7223 */ /* 0x000fc6000000000a */
[----:B------:R-:W2:Y:S01]  /*05b0*/  LDS R25, [R3+0x580] ;  /* 0x0005800003197984 */ /* 0x000ea20000000800 */
[----:B-1----:R-:W-:-:S03]  /*05c0*/  FFMA R9, R12, R9, R11 ;  /* 0x000000090c097223 */ /* 0x002fc6000000000b */
[----:B------:R-:W-:Y:S01]  /*05d0*/  LDS R12, [R3+0x680] ;  /* 0x00068000030c7984 */ /* 0x000fe20000000800 */
[----:B------:R-:W-:-:S03]  /*05e0*/  FFMA R24, R8, R13, R9 ;  /* 0x0000000d08187223 */ /* 0x000fc60000000009 */
[----:B------:R-:W-:Y:S04]  /*05f0*/  LDS R13, [R3+0x600] ;  /* 0x00060000030d7984 */ /* 0x000fe80000000800 */
[----:B------:R-:W1:Y:S01]  /*0600*/  LDS.128 R8, [R5+0x30] ;  /* 0x0000300005087984 */ /* 0x000e620000000c00 */
[----:B0-----:R-:W-:-:S03]  /*0610*/  FFMA R14, R21, R14, R24 ;  /* 0x0000000e150e7223 */ /* 0x001fc60000000018 */
[----:B------:R-:W0:Y:S01]  /*0620*/  LDS R21, [R3+0x700] ;  /* 0x0007000003157984 */ /* 0x000e220000000800 */
[----:B--2---:R-:W-:-:S03]  /*0630*/  FFMA R15, R25, R15, R14 ;  /* 0x0000000f190f7223 */ /* 0x004fc6000000000e */
        /* <DEDUP_REMOVED lines=16> */
[----:B------:R-:W-:Y:S01]  /*0740*/  LDS R24, [R3+0xc80] ;  /* 0x000c800003187984 */ /* 0x000fe20000000800 */
[----:B--2---:R-:W-:-:S03]  /*0750*/  FFMA R15, R25, R15, R14 ;  /* 0x0000000f190f7223 */ /* 0x004fc6000000000e */
[----:B------:R-:W0:Y:S04]  /*0760*/  LDS R25, [R3+0xb00] ;  /* 0x000b000003197984 */ /* 0x000e280000000800 */
[----:B------:R-:W-:Y:S01]  /*0770*/  LDS R21, [R3+0xd00] ;  /* 0x000d000003157984 */ /* 0x000fe20000000800 */
[----:B-1----:R-:W-:-:S03]  /*0780*/  FFMA R13, R8, R13, R15 ;  /* 0x0000000d080d7223 */ /* 0x002fc6000000000f */
[----:B------:R-:W1:Y:S01]  /*0790*/  LDS R8, [R3+0xb80] ;  /* 0x000b800003087984 */ /* 0x000e620000000800 */
[----:B------:R-:W-:-:S03]  /*07a0*/  FFMA R26, R12, R9, R13 ;  /* 0x000000090c1a7223 */ /* 0x000fc6000000000d */
[----:B------:R-:W-:Y:S04]  /*07b0*/  LDS R9, [R3+0xc00] ;  /* 0x000c000003097984 */ /* 0x000fe80000000800 */
[----:B------:R-:W2:Y:S01]  /*07c0*/  LDS.128 R12, [R5+0x60] ;  /* 0x00006000050c7984 */ /* 0x000ea20000000c00 */
[----:B0-----:R-:W-:-:S04]  /*07d0*/  FFMA R25, R25, R10, R26 ;  /* 0x0000000a19197223 */ /* 0x001fc8000000001a */
[----:B-1----:R-:W-:Y:S02]  /*07e0*/  FFMA R11, R8, R11, R25 ;  /* 0x0000000b080b7223 */ /* 0x002fe40000000019 */
[----:B------:R-:W-:Y:S02]  /*07f0*/  LDS R25, [R3+0xf80] ;  /* 0x000f800003197984 */ /* 0x000fe40000000800 */
[----:B--2---:R-:W-:Y:S02]  /*0800*/  FFMA R9, R12, R9, R11 ;  /* 0x000000090c097223 */ /* 0x004fe4000000000b */
[----:B------:R-:W0:Y:S02]  /*0810*/  LDS R12, [R3+0xd80] ;  /* 0x000d8000030c7984 */ /* 0x000e240000000800 */
[----:B------:R-:W-:Y:S02]  /*0820*/  FFMA R26, R24, R13, R9 ;  /* 0x0000000d181a7223 */ /* 0x000fe40000000009 */
[----:B------:R-:W-:Y:S04]  /*0830*/  LDS R13, [R3+0xe00] ;  /* 0x000e0000030d7984 */ /* 0x000fe80000000800 */
[----:B------:R-:W1:Y:S01]  /*0840*/  LDS.128 R8, [R5+0x70] ;  /* 0x0000700005087984 */ /* 0x000e620000000c00 */
[----:B------:R-:W-:-:S03]  /*0850*/  FFMA R21, R21, R14, R26 ;  /* 0x0000000e15157223 */ /* 0x000fc6000000001a */
[----:B------:R-:W2:Y:S04]  /*0860*/  LDS R24, [R3+0xe80] ;  /* 0x000e800003187984 */ /* 0x000ea80000000800 */
[----:B------:R-:W3:Y:S01]  /*0870*/  LDS R14, [R3+0xf00] ;  /* 0x000f0000030e7984 */ /* 0x000ee20000000800 */
[----:B------:R-:W-:Y:S01]  /*0880*/  IADD3 R16, PT, PT, R16, 0x1, RZ ;  /* 0x0000000110107810 */ /* 0x000fe20007ffe0ff */
[----:B------:R-:W-:Y:S03]  /*0890*/  BAR.SYNC.DEFER_BLOCKING 0x0 ;  /* 0x0000000000007b1d */ /* 0x000fe60000010000 */
[----:B------:R-:W-:Y:S02]  /*08a0*/  ISETP.NE.AND P0, PT, R16, RZ, PT ;  /* 0x000000ff1000720c */ /* 0x000fe40003f05270 */
[----:B------:R-:W-:Y:S01]  /*08b0*/  IADD3 R18, PT, PT, R18, 0x20, RZ ;  /* 0x0000002012127810 */ /* 0x000fe20007ffe0ff */
[----:B0-----:R-:W-:-:S04]  /*08c0*/  FFMA R15, R12, R15, R21 ;  /* 0x0000000f0c0f7223 */ /* 0x001fc80000000015 */
[----:B-1----:R-:W-:-:S04]  /*08d0*/  FFMA R13, R8, R13, R15 ;  /* 0x0000000d080d7223 */ /* 0x002fc8000000000f */
[----:B--2---:R-:W-:-:S04]  /*08e0*/  FFMA R9, R24, R9, R13 ;  /* 0x0000000918097223 */ /* 0x004fc8000000000d */
[----:B---3--:R-:W-:Y:S01]  /*08f0*/  FFMA R10, R14, R10, R9 ;  /* 0x0000000a0e0a7223 */ /* 0x008fe20000000009 */
[----:B------:R-:W-:Y:S02]  /*0900*/  IADD3 R6, PT, PT, R6, 0x20, RZ ;  /* 0x0000002006067810 */ /* 0x000fe40007ffe0ff */
[----:B------:R-:W-:Y:S01]  /*0910*/  IADD3 R17, PT, PT, R17, 0x20, RZ ;  /* 0x0000002011117810 */ /* 0x000fe20007ffe0ff */
[----:B------:R-:W-:Y:S01]  /*0920*/  FFMA R21, R25, R11, R10 ;  /* 0x0000000b19157223 */ /* 0x000fe2000000000a */
[----:B------:R-:W-:Y:S01]  /*0930*/  LEA R7, R0, R7, 0x5 ;  /* 0x0000000700077211 */ /* 0x000fe200078e28ff */
[----:B------:R-:W-:Y:S06]  /*0940*/  @P0 BRA `(.L_x_2) ;  /* 0xfffffff800840947 */ /* 0x000fec000383ffff */
.L_x_1:
[----:B------:R-:W0:Y:S01]  /*0950*/  LDC R0, c[0x0][0x3a0] ;  /* 0x0000e800ff007b82 */ /* 0x000e220000000800 */
[----:B------:R-:W1:Y:S01]  /*0960*/  LDCU UR4, c[0x0][0x398] ;  /* 0x00007300ff0477ac */ /* 0x000e620008000800 */
[----:B0-----:R-:W-:-:S04]  /*0970*/  ISETP.GE.AND P0, PT, R19, R0, PT ;  /* 0x000000001300720c */ /* 0x001fc80003f06270 */
[----:B-1----:R-:W-:-:S13]  /*0980*/  ISETP.GE.OR P0, PT, R20, UR4, P0 ;  /* 0x0000000414007c0c */ /* 0x002fda0008706670 */
[----:B------:R-:W-:Y:S05]  /*0990*/  @P0 EXIT ;  /* 0x000000000000094d */ /* 0x000fea0003800000 */
[----:B------:R-:W0:Y:S01]  /*09a0*/  LDC.64 R2, c[0x0][0x390] ;  /* 0x0000e400ff027b82 */ /* 0x000e220000000a00 */
[----:B------:R-:W-:-:S04]  /*09b0*/  IMAD R19, R20, R0, R19 ;  /* 0x0000000014137224 */ /* 0x000fc800078e0213 */
[----:B0-----:R-:W-:-:S05]  /*09c0*/  IMAD.WIDE.U32 R2, R19, 0x4, R2 ;  /* 0x0000000413027825 */ /* 0x001fca00078e0002 */
[----:B------:R-:W-:Y:S01]  /*09d0*/  STG.E desc[UR36][R2.64], R21 ;  /* 0x0000001502007986 */ /* 0x000fe2000c101924 */
[----:B------:R-:W-:Y:S05]  /*09e0*/  EXIT ;  /* 0x000000000000794d */ /* 0x000fea0003800000 */
.L_x_3:
[----:B------:R-:W-:-:S00]  /*09f0*/  BRA `(.L_x_3) ;  /* 0xfffffffc00fc7947 */ /* 0x000fc0000383ffff */
[----:B------:R-:W-:-:S00]  /*0a00*/  NOP ;  /* 0x0000000000007918 */ /* 0x000fc00000000000 */
[----:B------:R-:W-:-:S00]  /*0a10*/  NOP ;  /* 0x0000000000007918 */ /* 0x000fc00000000000 */
[----:B------:R-:W-:-:S00]  /*0a20*/  NOP ;  /* 0x0000000000007918 */ /* 0x000fc00000000000 */
[----:B------:R-:W-:-:S00]  /*0a30*/  NOP ;  /* 0x0000000000007918 */ /* 0x000fc00000000000 */
[----:B------:R-:W-:-:S00]  /*0a40*/  NOP ;  /* 0x0000000000007918 */ /* 0x000fc00000000000 */
[----:B------:R-:W-:-:S00]  /*0a50*/  NOP ;  /* 0x0000000000007918 */ /* 0x000fc00000000000 */
[----:B------:R-:W-:-:S00]  /*0a60*/  NOP ;  /* 0x0000000000007918 */ /* 0x000fc00000000000 */
[----:B------:R-:W-:-:S00]  /*0a70*/  NOP ;  /* 0x0000000000007918 */ /* 0x000fc00000000000 */
.L_x_9:


//--------------------- .text._Z17gpuMultiplicationPfS_S_iii --------------------------
	.section	.text._Z17gpuMultiplicationPfS_S_iii,"ax",@progbits
	.align	128
        .global         _Z17gpuMultiplicationPfS_S_iii
        .type           _Z17gpuMultiplicationPfS_S_iii,@function
        .size           _Z17gpuMultiplicationPfS_S_iii,(.L_x_10 - _Z17gpuMultiplicationPfS_S_iii)
        .other          _Z17gpuMultiplicationPfS_S_iii,@"STO_CUDA_ENTRY STV_DEFAULT"
_Z17gpuMultiplicationPfS_S_iii:
.text._Z17gpuMultiplicationPfS_S_iii:
[----:B------:R-:W-:Y:S01]  /*0000*/  LDC R1, c[0x0][0x37c] ;  /* 0x0000df00ff017b82 */ /* 0x000fe20000000800 */
[----:B------:R-:W0:Y:S07]  /*0010*/  S2R R5, SR_TID.Y ;  /* 0x0000000000057919 */ /* 0x000e2e0000002200 */
[----:B------:R-:W1:Y:S01]  /*0020*/  LDC R14, c[0x0][0x360] ;  /* 0x0000d800ff0e7b82 */ /* 0x000e620000000800 */
[----:B------:R-:W2:Y:S01]  /*0030*/  LDCU UR6, c[0x0][0x398] ;  /* 0x00007300ff0677ac */ /* 0x000ea20008000800 */
[----:B------:R-:W1:Y:S06]  /*0040*/  S2R R3, SR_TID.X ;  /* 0x0000000000037919 */ /* 0x000e6c0000002100 */
[----:B------:R-:W0:Y:S08]  /*0050*/  S2UR UR5, SR_CTAID.Y ;  /* 0x00000000000579c3 */ /* 0x000e300000002600 */
[----:B------:R-:W0:Y:S08]  /*0060*/  LDC R0, c[0x0][0x364] ;  /* 0x0000d900ff007b82 */ /* 0x000e300000000800 */
[----:B------:R-:W1:Y:S08]  /*0070*/  S2UR UR4, SR_CTAID.X ;  /* 0x00000000000479c3 */ /* 0x000e700000002500 */
[----:B------:R-:W3:Y:S01]  /*0080*/  LDC R15, c[0x0][0x3a0] ;  /* 0x0000e800ff0f7b82 */ /* 0x000ee20000000800 */
[----:B0-----:R-:W-:-:S02]  /*0090*/  IMAD R0, R0, UR5, R5 ;  /* 0x0000000500007c24 */ /* 0x001fc4000f8e0205 */
[----:B-1----:R-:W-:-:S03]  /*00a0*/  IMAD R14, R14, UR4, R3 ;  /* 0x000000040e0e7c24 */ /* 0x002fc6000f8e0203 */
[----:B---3--:R-:W-:-:S04]  /*00b0*/  ISETP.GE.AND P0, PT, R0, R15, PT ;  /* 0x0000000f0000720c */ /* 0x008fc80003f06270 */
[----:B--2---:R-:W-:-:S13]  /*00c0*/  ISETP.GE.OR P0, PT, R14, UR6, P0 ;  /* 0x000000060e007c0c */ /* 0x004fda0008706670 */
[----:B------:R-:W-:Y:S05]  /*00d0*/  @P0 EXIT ;  /* 0x000000000000094d */ /* 0x000fea0003800000 */
[----:B------:R-:W0:Y:S01]  /*00e0*/  LDC R17, c[0x0][0x39c] ;  /* 0x0000e700ff117b82 */ /* 0x000e220000000800 */
[----:B------:R-:W1:Y:S01]  /*00f0*/  LDCU.64 UR6, c[0x0][0x358] ;  /* 0x00006b00ff0677ac */ /* 0x000e620008000a00 */
[----:B------:R-:W-:Y:S01]  /*0100*/  HFMA2 R26, -RZ, RZ, 0, 0 ;  /* 0x00000000ff1a7431 */ /* 0x000fe200000001ff */
[----:B0-----:R-:W-:-:S13]  /*0110*/  ISETP.GE.AND P0, PT, R17, 0x1, PT ;  /* 0x000000011100780c */ /* 0x001fda0003f06270 */
[----:B-1----:R-:W-:Y:S05]  /*0120*/  @!P0 BRA `(.L_x_4) ;  /* 0x0000000400b88947 */ /* 0x002fea0003800000 */
[C---:B------:R-:W-:Y:S01]  /*0130*/  ISETP.GE.U32.AND P1, PT, R17.reuse, 0x8, PT ;  /* 0x000000081100780c */ /* 0x040fe20003f26070 */
[----:B------:R-:W-:Y:S01]  /*0140*/  IMAD R18, R14, R17, RZ ;  /* 0x000000110e127224 */ /* 0x000fe200078e02ff */
[----:B------:R-:W-:Y:S02]  /*0150*/  LOP3.LUT R25, R17, 0x7, RZ, 0xc0, !PT ;  /* 0x0000000711197812 */ /* 0x000fe400078ec0ff */
[----:B------:R-:W-:Y:S02]  /*0160*/  MOV R26, RZ ;  /* 0x000000ff001a7202 */ /* 0x000fe40000000f00 */
[----:B------:R-:W-:Y:S02]  /*0170*/  ISETP.NE.AND P0, PT, R25, RZ, PT ;  /* 0x000000ff1900720c */ /* 0x000fe40003f05270 */
[----:B------:R-:W-:-:S05]  /*0180*/  MOV R19, RZ ;  /* 0x000000ff00137202 */ /* 0x000fca0000000f00 */
[----:B------:R-:W-:Y:S06]  /*0190*/  @!P1 BRA `(.L_x_5) ;  /* 0x0000000000c49947 */ /* 0x000fec0003800000 */
[----:B------:R-:W0:Y:S01]  /*01a0*/  LDCU.64 UR4, c[0x0][0x380] ;  /* 0x00007000ff0477ac */ /* 0x000e220008000a00 */
[----:B------:R-:W-:Y:S02]  /*01b0*/  LOP3.LUT R19, R17, 0x7ffffff8, RZ, 0xc0, !PT ;  /* 0x7ffffff811137812 */ /* 0x000fe400078ec0ff */
[----:B------:R-:W-:Y:S02]  /*01c0*/  MOV R26, RZ ;  /* 0x000000ff001a7202 */ /* 0x000fe40000000f00 */
[----:B------:R-:W-:Y:S02]  /*01d0*/  MOV R16, R18 ;  /* 0x0000001200107202 */ /* 0x000fe40000000f00 */
[----:B------:R-:W-:Y:S02]  /*01e0*/  MOV R22, R0 ;  /* 0x0000000000167202 */ /* 0x000fe40000000f00 */
[----:B------:R-:W-:Y:S01]  /*01f0*/  IADD3 R20, PT, PT, -R19, RZ, RZ ;  /* 0x000000ff13147210 */ /* 0x000fe20007ffe1ff */
[----:B0-----:R-:W-:-:S04]  /*0200*/  UIADD3 UR4, UP0, UPT, UR4, 0x10, URZ ;  /* 0x0000001004047890 */ /* 0x001fc8000ff1e0ff */
[----:B------:R-:W-:-:S12]  /*0210*/  UIADD3.X UR5, UPT, UPT, URZ, UR5, URZ, UP0, !UPT ;  /* 0x00000005ff057290 */ /* 0x000fd800087fe4ff */
.L_x_6:
[----:B------:R-:W0:Y:S01]  /*0220*/  LDC.64 R12, c[0x0][0x388] ;  /* 0x0000e200ff0c7b82 */ /* 0x000e220000000a00 */
[----:B------:R-:W-:Y:S02]  /*0230*/  MOV R2, UR4 ;  /* 0x0000000400027c02 */ /* 0x000fe40008000f00 */
[----:B------:R-:W-:-:S03]  /*0240*/  MOV R3, UR5 ;  /* 0x0000000500037c02 */ /* 0x000fc60008000f00 */
[----:B------:R-:W-:-:S05]  /*0250*/  IMAD.WIDE R2, R16, 0x4, R2 ;  /* 0x0000000410027825 */ /* 0x000fca00078e0202 */
[----:B------:R-:W2:Y:S04]  /*0260*/  LDG.E R21, desc[UR6][R2.64+-0x10] ;  /* 0xfffff00602157981 */ /* 0x000ea8000c1e1900 */
[----:B------:R-:W3:Y:S04]  /*0270*/  LDG.E R23, desc[UR6][R2.64+-0xc] ;  /* 0xfffff40602177981 */ /* 0x000ee8000c1e1900 */
[----:B------:R-:W4:Y:S01]  /*0280*/  LDG.E R29, desc[UR6][R2.64+-0x8] ;  /* 0xfffff806021d7981 */ /* 0x000f22000c1e1900 */
[----:B0-----:R-:W-:-:S05]  /*0290*/  IMAD.WIDE R12, R22, 0x4, R12 ;  /* 0x00000004160c7825 */ /* 0x001fca00078e020c */
[----:B------:R0:W2:Y:S01]  /*02a0*/  LDG.E R24, desc[UR6][R12.64] ;  /* 0x000000060c187981 */ /* 0x0000a2000c1e1900 */
[----:B------:R-:W-:-:S04]  /*02b0*/  IMAD.WIDE R10, R15, 0x4, R12 ;  /* 0x000000040f0a7825 */ /* 0x000fc800078e020c */
[C---:B------:R-:W-:Y:S02]  /*02c0*/  IMAD.WIDE R4, R15.reuse, 0x4, R10 ;  /* 0x000000040f047825 */ /* 0x040fe400078e020a */
[----:B------:R-:W3:Y:S02]  /*02d0*/  LDG.E R10, desc[UR6][R10.64] ;  /* 0x000000060a0a7981 */ /* 0x000ee4000c1e1900 */
[C---:B------:R-:W-:Y:S02]  /*02e0*/  IMAD.WIDE R6, R15.reuse, 0x4, R4 ;  /* 0x000000040f067825 */ /* 0x040fe400078e0204 */
[----:B------:R1:W4:Y:S02]  /*02f0*/  LDG.E R28, desc[UR6][R4.64] ;  /* 0x00000006041c7981 */ /* 0x000324000c1e1900 */
[C---:B------:R-:W-:Y:S02]  /*0300*/  IMAD.WIDE R8, R15.reuse, 0x4, R6 ;  /* 0x000000040f087825 */ /* 0x040fe400078e0206 */
[----:B------:R-:W5:Y:S02]  /*0310*/  LDG.E R6, desc[UR6][R6.64] ;  /* 0x0000000606067981 */ /* 0x000f64000c1e1900 */
[----:B0-----:R-:W-:-:S05]  /*0320*/  IMAD.WIDE R12, R15, 0x4, R8 ;  /* 0x000000040f0c7825 */ /* 0x001fca00078e0208 */
[----:B------:R-:W5:Y:S04]  /*0330*/  LDG.E R11, desc[UR6][R12.64] ;  /* 0x000000060c0b7981 */ /* 0x000f68000c1e1900 */
[----:B------:R-:W5:Y:S04]  /*0340*/  LDG.E R7, desc[UR6][R8.64] ;  /* 0x0000000608077981 */ /* 0x000f68000c1e1900 */
[----:B------:R-:W5:Y:S04]  /*0350*/  LDG.E R9, desc[UR6][R2.64+-0x4] ;  /* 0xfffffc0602097981 */ /* 0x000f68000c1e1900 */
[----:B------:R-:W5:Y:S01]  /*0360*/  LDG.E R8, desc[UR6][R2.64+0x8] ;  /* 0x0000080602087981 */ /* 0x000f62000c1e1900 */
[----:B--2---:R-:W-:Y:S01]  /*0370*/  FFMA R24, R21, R24, R26 ;  /* 0x0000001815187223 */ /* 0x004fe2000000001a */
[----:B------:R-:W-:-:S02]  /*0380*/  IMAD.WIDE R26, R15, 0x4, R12 ;  /* 0x000000040f1a7825 */ /* 0x000fc400078e020c */
[----:B------:R-:W2:Y:S04]  /*0390*/  LDG.E R21, desc[UR6][R2.64] ;  /* 0x0000000602157981 */ /* 0x000ea8000c1e1900 */
[----:B------:R-:W2:Y:S01]  /*03a0*/  LDG.E R12, desc[UR6][R2.64+0x4] ;  /* 0x00000406020c7981 */ /* 0x000ea2000c1e1900 */
[----:B-1----:R-:W-:-:S03]  /*03b0*/  IMAD.WIDE R4, R15, 0x4, R26 ;  /* 0x000000040f047825 */ /* 0x002fc600078e021a */
[----:B------:R-:W2:Y:S04]  /*03c0*/  LDG.E R13, desc[UR6][R2.64+0xc] ;  /* 0x00000c06020d7981 */ /* 0x000ea8000c1e1900 */
[----:B------:R-:W2:Y:S04]  /*03d0*/  LDG.E R4, desc[UR6][R4.64] ;  /* 0x0000000604047981 */ /* 0x000ea8000c1e1900 */
[----:B------:R-:W2:Y:S01]  /*03e0*/  LDG.E R3, desc[UR6][R26.64] ;  /* 0x000000061a037981 */ /* 0x000ea2000c1e1900 */
[----:B---3--:R-:W-:Y:S01]  /*03f0*/  FFMA R10, R23, R10, R24 ;  /* 0x0000000a170a7223 */ /* 0x008fe20000000018 */
[----:B------:R-:W-:-:S03]  /*0400*/  IADD3 R20, PT, PT, R20, 0x8, RZ ;  /* 0x0000000814147810 */ /* 0x000fc60007ffe0ff */
[----:B----4-:R-:W-:Y:S01]  /*0410*/  FFMA R10, R29, R28, R10 ;  /* 0x0000001c1d0a7223 */ /* 0x010fe2000000000a */
[----:B------:R-:W-:Y:S02]  /*0420*/  ISETP.NE.AND P1, PT, R20, RZ, PT ;  /* 0x000000ff1400720c */ /* 0x000fe40003f25270 */
[----:B------:R-:W-:Y:S01]  /*0430*/  LEA R22, R15, R22, 0x3 ;  /* 0x000000160f167211 */ /* 0x000fe200078e18ff */
[----:B-----5:R-:W-:Y:S01]  /*0440*/  FFMA R6, R9, R6, R10 ;  /* 0x0000000609067223 */ /* 0x020fe2000000000a */
[----:B------:R-:W-:-:S03]  /*0450*/  IADD3 R16, PT, PT, R16, 0x8, RZ ;  /* 0x0000000810107810 */ /* 0x000fc60007ffe0ff */
[----:B--2---:R-:W-:-:S04]  /*0460*/  FFMA R7, R21, R7, R6 ;  /* 0x0000000715077223 */ /* 0x004fc80000000006 */
[----:B------:R-:W-:-:S04]  /*0470*/  FFMA R7, R12, R11, R7 ;  /* 0x0000000b0c077223 */ /* 0x000fc80000000007 */
[----:B------:R-:W-:-:S04]  /*0480*/  FFMA R8, R8, R3, R7 ;  /* 0x0000000308087223 */ /* 0x000fc80000000007 */
[----:B------:R-:W-:Y:S01]  /*0490*/  FFMA R26, R13, R4, R8 ;  /* 0x000000040d1a7223 */ /* 0x000fe20000000008 */
[----:B------:R-:W-:Y:S06]  /*04a0*/  @P1 BRA `(.L_x_6) ;  /* 0xfffffffc005c1947 */ /* 0x000fec000383ffff */
.L_x_5:
[----:B------:R-:W-:Y:S05]  /*04b0*/  @!P0 BRA `(.L_x_4) ;  /* 0x0000000000d48947 */ /* 0x000fea0003800000 */
[----:B------:R-:W-:Y:S02]  /*04c0*/  ISETP.GE.U32.AND P0, PT, R25, 0x4, PT ;  /* 0x000000041900780c */ /* 0x000fe40003f06070 */
[----:B------:R-:W-:-:S04]  /*04d0*/  LOP3.LUT R12, R17, 0x3, RZ, 0xc0, !PT ;  /* 0x00000003110c7812 */ /* 0x000fc800078ec0ff */
[----:B------:R-:W-:-:S07]  /*04e0*/  ISETP.NE.AND P1, PT, R12, RZ, PT ;  /* 0x000000ff0c00720c */ /* 0x000fce0003f25270 */
[----:B------:R-:W-:Y:S06]  /*04f0*/  @!P0 BRA `(.L_x_7) ;  /* 0x0000000000588947 */ /* 0x000fec0003800000 */
[----:B------:R-:W0:Y:S01]  /*0500*/  LDC.64 R8, c[0x0][0x388] ;  /* 0x0000e200ff087b82 */ /* 0x000e220000000a00 */
[----:B------:R-:W-:Y:S01]  /*0510*/  IMAD R7, R19, R15, R0 ;  /* 0x0000000f13077224 */ /* 0x000fe200078e0200 */
[----:B------:R-:W-:-:S06]  /*0520*/  IADD3 R5, PT, PT, R18, R19, RZ ;  /* 0x0000001312057210 */ /* 0x000fcc0007ffe0ff */
[----:B------:R-:W1:Y:S01]  /*0530*/  LDC.64 R2, c[0x0][0x380] ;  /* 0x0000e000ff027b82 */ /* 0x000e620000000a00 */
[----:B0-----:R-:W-:-:S04]  /*0540*/  IMAD.WIDE R8, R7, 0x4, R8 ;  /* 0x0000000407087825 */ /* 0x001fc800078e0208 */
[----:B------:R-:W-:Y:S02]  /*0550*/  IMAD.WIDE R10, R15, 0x4, R8 ;  /* 0x000000040f0a7825 */ /* 0x000fe400078e0208 */
[----:B------:R-:W2:Y:S02]  /*0560*/  LDG.E R8, desc[UR6][R8.64] ;  /* 0x0000000608087981 */ /* 0x000ea4000c1e1900 */
[----:B-1----:R-:W-:-:S04]  /*0570*/  IMAD.WIDE R2, R5, 0x4, R2 ;  /* 0x0000000405027825 */ /* 0x002fc800078e0202 */
[C---:B------:R-:W-:Y:S01]  /*0580*/  IMAD.WIDE R4, R15.reuse, 0x4, R10 ;  /* 0x000000040f047825 */ /* 0x040fe200078e020a */
[----:B------:R-:W2:Y:S04]  /*0590*/  LDG.E R13, desc[UR6][R2.64] ;  /* 0x00000006020d7981 */ /* 0x000ea8000c1e1900 */
[----:B------:R-:W3:Y:S01]  /*05a0*/  LDG.E R10, desc[UR6][R10.64] ;  /* 0x000000060a0a7981 */ /* 0x000ee2000c1e1900 */
[----:B------:R-:W-:-:S03]  /*05b0*/  IMAD.WIDE R6, R15, 0x4, R4 ;  /* 0x000000040f067825 */ /* 0x000fc600078e0204 */
[----:B------:R-:W3:Y:S04]  /*05c0*/  LDG.E R16, desc[UR6][R2.64+0x4] ;  /* 0x0000040602107981 */ /* 0x000ee8000c1e1900 */
[----:B------:R-:W4:Y:S04]  /*05d0*/  LDG.E R21, desc[UR6][R4.64] ;  /* 0x0000000604157981 */ /* 0x000f28000c1e1900 */
[----:B------:R-:W4:Y:S04]  /*05e0*/  LDG.E R20, desc[UR6][R2.64+0x8] ;  /* 0x0000080602147981 */ /* 0x000f28000c1e1900 */
[----:B------:R-:W5:Y:S04]  /*05f0*/  LDG.E R22, desc[UR6][R2.64+0xc] ;  /* 0x00000c0602167981 */ /* 0x000f68000c1e1900 */
[----:B------:R-:W5:Y:S01]  /*0600*/  LDG.E R6, desc[UR6][R6.64] ;  /* 0x0000000606067981 */ /* 0x000f62000c1e1900 */
[----:B------:R-:W-:Y:S01]  /*0610*/  IADD3 R19, PT, PT, R19, 0x4, RZ ;  /* 0x0000000413137810 */ /* 0x000fe20007ffe0ff */
[----:B--2---:R-:W-:-:S04]  /*0620*/  FFMA R13, R13, R8, R26 ;  /* 0x000000080d0d7223 */ /* 0x004fc8000000001a */
[----:B---3--:R-:W-:-:S04]  /*0630*/  FFMA R13, R16, R10, R13 ;  /* 0x0000000a100d7223 */ /* 0x008fc8000000000d */
[----:B----4-:R-:W-:-:S04]  /*0640*/  FFMA R13, R20, R21, R13 ;  /* 0x00000015140d7223 */ /* 0x010fc8000000000d */
[----:B-----5:R-:W-:-:S07]  /*0650*/  FFMA R26, R22, R6, R13 ;  /* 0x00000006161a7223 */ /* 0x020fce000000000d */
.L_x_7:
[----:B------:R-:W-:Y:S05]  /*0660*/  @!P1 BRA `(.L_x_4) ;  /* 0x0000000000689947 */ /* 0x000fea0003800000 */
[----:B------:R-:W0:Y:S01]  /*0670*/  LDC.64 R8, c[0x0][0x388] ;  /* 0x0000e200ff087b82 */ /* 0x000e220000000a00 */
[----:B------:R-:W-:Y:S02]  /*0680*/  ISETP.NE.AND P0, PT, R12, 0x1, PT ;  /* 0x000000010c00780c */ /* 0x000fe40003f05270 */
[----:B------:R-:W-:-:S04]  /*0690*/  LOP3.LUT R17, R17, 0x1, RZ, 0xc0, !PT ;  /* 0x0000000111117812 */ /* 0x000fc800078ec0ff */
[----:B------:R-:W-:Y:S01]  /*06a0*/  ISETP.NE.U32.AND P1, PT, R17, 0x1, PT ;  /* 0x000000011100780c */ /* 0x000fe20003f25070 */
[----:B------:R-:W1:Y:S06]  /*06b0*/  LDC.64 R6, c[0x0][0x380] ;  /* 0x0000e000ff067b82 */ /* 0x000e6c0000000a00 */
[C---:B------:R-:W-:Y:S01]  /*06c0*/  @P0 IMAD R13, R19.reuse, R15, R0 ;  /* 0x0000000f130d0224 */ /* 0x040fe200078e0200 */
[----:B------:R-:W-:Y:S01]  /*06d0*/  @P0 IADD3 R11, PT, PT, R18, R19, RZ ;  /* 0x00000013120b0210 */ /* 0x000fe20007ffe0ff */
[----:B------:R-:W2:Y:S01]  /*06e0*/  LDC.64 R4, c[0x0][0x380] ;  /* 0x0000e000ff047b82 */ /* 0x000ea20000000a00 */
[----:B------:R-:W-:-:S07]  /*06f0*/  @P0 IADD3 R19, PT, PT, R19, 0x2, RZ ;  /* 0x0000000213130810 */ /* 0x000fce0007ffe0ff */
[----:B------:R-:W3:Y:S01]  /*0700*/  LDC.64 R2, c[0x0][0x388] ;  /* 0x0000e200ff027b82 */ /* 0x000ee20000000a00 */
[----:B0-----:R-:W-:Y:S01]  /*0710*/  @P0 IMAD.WIDE R8, R13, 0x4, R8 ;  /* 0x000000040d080825 */ /* 0x001fe200078e0208 */
[----:B------:R-:W-:-:S03]  /*0720*/  @!P1 IADD3 R13, PT, PT, R18, R19, RZ ;  /* 0x00000013120d9210 */ /* 0x000fc60007ffe0ff */
[----:B------:R-:W-:Y:S01]  /*0730*/  @!P1 IMAD R19, R19, R15, R0 ;  /* 0x0000000f13139224 */ /* 0x000fe200078e0200 */
[----:B------:R-:W4:Y:S01]  /*0740*/  @P0 LDG.E R12, desc[UR6][R8.64] ;  /* 0x00000006080c0981 */ /* 0x000f22000c1e1900 */
[----:B-1----:R-:W-:-:S04]  /*0750*/  @P0 IMAD.WIDE R6, R11, 0x4, R6 ;  /* 0x000000040b060825 */ /* 0x002fc800078e0206 */
[----:B------:R-:W-:Y:S01]  /*0760*/  @P0 IMAD.WIDE R10, R15, 0x4, R8 ;  /* 0x000000040f0a0825 */ /* 0x000fe200078e0208 */
[----:B------:R-:W4:Y:S03]  /*0770*/  @P0 LDG.E R17, desc[UR6][R6.64] ;  /* 0x0000000606110981 */ /* 0x000f26000c1e1900 */
[----:B--2---:R-:W-:Y:S01]  /*0780*/  @!P1 IMAD.WIDE R4, R13, 0x4, R4 ;  /* 0x000000040d049825 */ /* 0x004fe200078e0204 */
[----:B------:R-:W2:Y:S04]  /*0790*/  @P0 LDG.E R21, desc[UR6][R6.64+0x4] ;  /* 0x0000040606150981 */ /* 0x000ea8000c1e1900 */
[----:B------:R-:W2:Y:S01]  /*07a0*/  @P0 LDG.E R10, desc[UR6][R10.64] ;  /* 0x000000060a0a0981 */ /* 0x000ea2000c1e1900 */
[----:B---3--:R-:W-:-:S03]  /*07b0*/  @!P1 IMAD.WIDE R2, R19, 0x4, R2 ;  /* 0x0000000413029825 */ /* 0x008fc600078e0202 */
[----:B------:R-:W3:Y:S04]  /*07c0*/  @!P1 LDG.E R5, desc[UR6][R4.64] ;  /* 0x0000000604059981 */ /* 0x000ee8000c1e1900 */
[----:B------:R-:W3:Y:S01]  /*07d0*/  @!P1 LDG.E R2, desc[UR6][R2.64] ;  /* 0x0000000602029981 */ /* 0x000ee2000c1e1900 */
[----:B----4-:R-:W-:-:S04]  /*07e0*/  @P0 FFMA R12, R17, R12, R26 ;  /* 0x0000000c110c0223 */ /* 0x010fc8000000001a */
[----:B--2---:R-:W-:-:S04]  /*07f0*/  @P0 FFMA R26, R21, R10, R12 ;  /* 0x0000000a151a0223 */ /* 0x004fc8000000000c */
[----:B---3--:R-:W-:-:S07]  /*0800*/  @!P1 FFMA R26, R5, R2, R26 ;  /* 0x00000002051a9223 */ /* 0x008fce000000001a */
.L_x_4:
[----:B------:R-:W0:Y:S01]  /*0810*/  LDC.64 R2, c[0x0][0x390] ;  /* 0x0000e400ff027b82 */ /* 0x000e220000000a00 */
[----:B------:R-:W-:-:S04]  /*0820*/  IMAD R15, R14, R15, R0 ;  /* 0x0000000f0e0f7224 */ /* 0x000fc800078e0200 */
[----:B0-----:R-:W-:-:S05]  /*0830*/  IMAD.WIDE R2, R15, 0x4, R2 ;  /* 0x000000040f027825 */ /* 0x001fca00078e0202 */
[----:B------:R-:W-:Y:S01]  /*0840*/  STG.E desc[UR6][R2.64], R26 ;  /* 0x0000001a02007986 */ /* 0x000fe2000c101906 */
[----:B------:R-:W-:Y:S05]  /*0850*/  EXIT ;  /* 0x000000000000794d */ /* 0x000fea0003800000 */
.L_x_8:
        /* <DEDUP_REMOVED lines=10> */
.L_x_10:


//--------------------- .nv.global.init           --------------------------
	.section	.nv.global.init,"aw",@progbits
.nv.global.init:
	.type		$str$1,@object
	.size		$str$1,($str - $str$1)
$str$1:
        /*0000*/ 	.byte	0x2f, 0x74, 0x6d, 0x70, 0x2f, 0x73, 0x61, 0x73, 0x73, 0x5f, 0x63, 0x75, 0x5f, 0x37, 0x76, 0x6a
        /*0010*/ 	.byte	0x6e, 0x7a, 0x38, 0x6d, 0x62, 0x2f, 0x6b, 0x2e, 0x63, 0x75, 0x00
	.type		$str,@object
	.size		$str,(__unnamed_1 - $str)
$str:
        /*001b*/ 	.byte	0x62, 0x6c, 0x6f, 0x63, 0x6b, 0x44, 0x69, 0x6d, 0x2e, 0x78, 0x20, 0x3d, 0x3d, 0x20, 0x54, 0x49
        /*002b*/ 	.byte	0x4c, 0x45, 0x5f, 0x57, 0x49, 0x44, 0x54, 0x48, 0x20, 0x26, 0x26, 0x20, 0x62, 0x6c, 0x6f, 0x63
        /*003b*/ 	.byte	0x6b, 0x44, 0x69, 0x6d, 0x2e, 0x79, 0x20, 0x3d, 0x3d, 0x20, 0x54, 0x49, 0x4c, 0x45, 0x5f, 0x57
        /*004b*/ 	.byte	0x49, 0x44, 0x54, 0x48, 0x00
	.type		__unnamed_1,@object
	.size		__unnamed_1,(.L_0 - __unnamed_1)
__unnamed_1:
        /*0050*/ 	.byte	0x76, 0x6f, 0x69, 0x64, 0x20, 0x74, 0x69, 0x6c, 0x65, 0x64, 0x67, 0x70, 0x75, 0x4d, 0x75, 0x6c
        /*0060*/ 	.byte	0x74, 0x69, 0x70, 0x6c, 0x69, 0x63, 0x61, 0x74, 0x69, 0x6f, 0x6e, 0x28, 0x66, 0x6c, 0x6f, 0x61
        /*0070*/ 	.byte	0x74, 0x20, 0x2a, 0x2c, 0x20, 0x66, 0x6c, 0x6f, 0x61, 0x74, 0x20, 0x2a, 0x2c, 0x20, 0x66, 0x6c
        /*0080*/ 	.byte	0x6f, 0x61, 0x74, 0x20, 0x2a, 0x2c, 0x20, 0x69, 0x6e, 0x74, 0x2c, 0x20, 0x69, 0x6e, 0x74, 0x2c
        /*0090*/ 	.byte	0x20, 0x69, 0x6e, 0x74, 0x29, 0x00
.L_0:


//--------------------- .nv.shared._Z22tiledgpuMultiplicationPfS_S_iii --------------------------
	.section	.nv.shared._Z22tiledgpuMultiplicationPfS_S_iii,"aw",@nobits
	.sectionflags	@""
	.align	4
.nv.shared._Z22tiledgpuMultiplicationPfS_S_iii:
	.zero		9216


//--------------------- .nv.shared.reserved.0     --------------------------
	.section	.nv.shared.reserved.0,"aw",@nobits
	.weak		__nv_reservedSMEM_offset_0_alias
	.size		__nv_reservedSMEM_offset_0_alias, 0, 64
	.other		__nv_reservedSMEM_offset_0_alias,@"STO_CUDA_RESERVED_SHARED STV_DEFAULT"
__nv_reservedSMEM_offset_0_alias:
	.zero		0
	.zero		64


//--------------------- .nv.constant0._Z22tiledgpuMultiplicationPfS_S_iii --------------------------
	.section	.nv.constant0._Z22tiledgpuMultiplicationPfS_S_iii,"a",@progbits
	.sectionflags	@""
	.align	4
.nv.constant0._Z22tiledgpuMultiplicationPfS_S_iii:
	.zero		932


//--------------------- .nv.constant0._Z17gpuMultiplicationPfS_S_iii --------------------------
	.section	.nv.constant0._Z17gpuMultiplicationPfS_S_iii,"a",@progbits
	.sectionflags	@""
	.align	4
.nv.constant0._Z17gpuMultiplicationPfS_S_iii:
	.zero		932


//--------------------- SYMBOLS --------------------------

	.type		.nv.reservedSmem.offset0,@object
	.size		.nv.reservedSmem.offset0,0x4
	.type		.nv.reservedSmem.cap,@object
	.size		.nv.reservedSmem.cap,0x4
	.type		__assertfail,@function
